	.headerflags	@"EF_CUDA_TEXMODE_UNIFIED EF_CUDA_64BIT_ADDRESS EF_CUDA_ACCELERATORS EF_CUDA_SM90 EF_CUDA_VIRTUAL_SM(EF_CUDA_SM90)"
	.elftype	@"ET_EXEC"


//--------------------- .nv.info                  --------------------------
	.section	.nv.info,"",@"SHT_CUDA_INFO"
	.align	4


	//----- nvinfo : EIATTR_REGCOUNT
	.align		4
        /*0000*/ 	.byte	0x04, 0x2f
        /*0002*/ 	.short	(.L_3 - .L_2)
	.align		4
.L_2:
        /*0004*/ 	.word	index@(triton_poi_fused__native_batch_norm_legit_no_training_12)
        /*0008*/ 	.word	0x00000026


	//----- nvinfo : EIATTR_MIN_STACK_SIZE
	.align		4
.L_3:
        /*000c*/ 	.byte	0x04, 0x12
        /*000e*/ 	.short	(.L_5 - .L_4)
	.align		4
.L_4:
        /*0010*/ 	.word	index@(triton_poi_fused__native_batch_norm_legit_no_training_12)
        /*0014*/ 	.word	0x00000000


	//----- nvinfo : EIATTR_FRAME_SIZE
	.align		4
.L_5:
        /*0018*/ 	.byte	0x04, 0x11
        /*001a*/ 	.short	(.L_7 - .L_6)
	.align		4
.L_6:
        /*001c*/ 	.word	index@(triton_poi_fused__native_batch_norm_legit_no_training_12)
        /*0020*/ 	.word	0x00000000


	//----- nvinfo : EIATTR_MIN_STACK_SIZE
	.align		4
.L_7:
        /*0024*/ 	.byte	0x04, 0x12
        /*0026*/ 	.short	(.L_9 - .L_8)
	.align		4
.L_8:
        /*0028*/ 	.word	index@(triton_poi_fused__native_batch_norm_legit_no_training_12)
        /*002c*/ 	.word	0x00000000
.L_9:


//--------------------- .nv.info.triton_poi_fused__native_batch_norm_legit_no_training_12 --------------------------
	.section	.nv.info.triton_poi_fused__native_batch_norm_legit_no_training_12,"",@"SHT_CUDA_INFO"
	.sectionflags	@""
	.align	4


	//----- nvinfo : EIATTR_CUDA_API_VERSION
	.align		4
        /*0000*/ 	.byte	0x04, 0x37
        /*0002*/ 	.short	(.L_11 - .L_10)
.L_10:
        /*0004*/ 	.word	0x0000007c


	//----- nvinfo : EIATTR_KPARAM_INFO
	.align		4
.L_11:
        /*0008*/ 	.byte	0x04, 0x17
        /*000a*/ 	.short	(.L_13 - .L_12)
.L_12:
        /*000c*/ 	.word	0x00000000
        /*0010*/ 	.short	0x0006
        /*0012*/ 	.short	0x0030
        /*0014*/ 	.byte	0x00, 0xf0, 0x11, 0x00


	//----- nvinfo : EIATTR_KPARAM_INFO
	.align		4
.L_13:
        /*0018*/ 	.byte	0x04, 0x17
        /*001a*/ 	.short	(.L_15 - .L_14)
.L_14:
        /*001c*/ 	.word	0x00000000
        /*0020*/ 	.short	0x0005
        /*0022*/ 	.short	0x0028
        /*0024*/ 	.byte	0x00, 0xf4, 0x21, 0x00


	//----- nvinfo : EIATTR_KPARAM_INFO
	.align		4
.L_15:
        /*0028*/ 	.byte	0x04, 0x17
        /*002a*/ 	.short	(.L_17 - .L_16)
.L_16:
        /*002c*/ 	.word	0x00000000
        /*0030*/ 	.short	0x0004
        /*0032*/ 	.short	0x0020
        /*0034*/ 	.byte	0x00, 0xf4, 0x21, 0x00


	//----- nvinfo : EIATTR_KPARAM_INFO
	.align		4
.L_17:
        /*0038*/ 	.byte	0x04, 0x17
        /*003a*/ 	.short	(.L_19 - .L_18)
.L_18:
        /*003c*/ 	.word	0x00000000
        /*0040*/ 	.short	0x0003
        /*0042*/ 	.short	0x0018
        /*0044*/ 	.byte	0x00, 0xf4, 0x21, 0x00


	//----- nvinfo : EIATTR_KPARAM_INFO
	.align		4
.L_19:
        /*0048*/ 	.byte	0x04, 0x17
        /*004a*/ 	.short	(.L_21 - .L_20)
.L_20:
        /*004c*/ 	.word	0x00000000
        /*0050*/ 	.short	0x0002
        /*0052*/ 	.short	0x0010
        /*0054*/ 	.byte	0x00, 0xf4, 0x21, 0x00


	//----- nvinfo : EIATTR_KPARAM_INFO
	.align		4
.L_21:
        /*0058*/ 	.byte	0x04, 0x17
        /*005a*/ 	.short	(.L_23 - .L_22)
.L_22:
        /*005c*/ 	.word	0x00000000
        /*0060*/ 	.short	0x0001
        /*0062*/ 	.short	0x0008
        /*0064*/ 	.byte	0x00, 0xf4, 0x21, 0x00


	//----- nvinfo : EIATTR_KPARAM_INFO
	.align		4
.L_23:
        /*0068*/ 	.byte	0x04, 0x17
        /*006a*/ 	.short	(.L_25 - .L_24)
.L_24:
        /*006c*/ 	.word	0x00000000
        /*0070*/ 	.short	0x0000
        /*0072*/ 	.short	0x0000
        /*0074*/ 	.byte	0x00, 0xf4, 0x21, 0x00


	//----- nvinfo : EIATTR_SPARSE_MMA_MASK
	.align		4
.L_25:
        /*0078*/ 	.byte	0x03, 0x50
        /*007a*/ 	.short	0x0000


	//----- nvinfo : EIATTR_MAXREG_COUNT
	.align		4
        /*007c*/ 	.byte	0x03, 0x1b
        /*007e*/ 	.short	0x00ff


	//----- nvinfo : EIATTR_EXIT_INSTR_OFFSETS
	.align		4
        /*0080*/ 	.byte	0x04, 0x1c
        /*0082*/ 	.short	(.L_27 - .L_26)


	//   ....[0]....
.L_26:
        /*0084*/ 	.word	0x00000ac0


	//   ....[1]....
        /*0088*/ 	.word	0x00000ae0


	//----- nvinfo : EIATTR_REQNTID
	.align		4
.L_27:
        /*008c*/ 	.byte	0x04, 0x10
        /*008e*/ 	.short	(.L_29 - .L_28)
.L_28:
        /*0090*/ 	.word	0x00000080
        /*0094*/ 	.word	0x00000001
        /*0098*/ 	.word	0x00000001


	//----- nvinfo : EIATTR_CBANK_PARAM_SIZE
	.align		4
.L_29:
        /*009c*/ 	.byte	0x03, 0x19
        /*009e*/ 	.short	0x0034


	//----- nvinfo : EIATTR_PARAM_CBANK
	.align		4
        /*00a0*/ 	.byte	0x04, 0x0a
        /*00a2*/ 	.short	(.L_31 - .L_30)
	.align		4
.L_30:
        /*00a4*/ 	.word	index@(.nv.constant0.triton_poi_fused__native_batch_norm_legit_no_training_12)
        /*00a8*/ 	.short	0x0210
        /*00aa*/ 	.short	0x0034


	//----- nvinfo : EIATTR_SW_WAR
	.align		4
.L_31:
        /*00ac*/ 	.byte	0x04, 0x36
        /*00ae*/ 	.short	(.L_33 - .L_32)
.L_32:
        /*00b0*/ 	.word	0x00000008
.L_33:


//--------------------- .nv.callgraph             --------------------------
	.section	.nv.callgraph,"",@"SHT_CUDA_CALLGRAPH"
	.align	4
	.sectionentsize	8
	.align		4
        /*0000*/ 	.word	0x00000000
	.align		4
        /*0004*/ 	.word	0xffffffff
	.align		4
        /*0008*/ 	.word	0x00000000
	.align		4
        /*000c*/ 	.word	0xfffffffe
	.align		4
        /*0010*/ 	.word	0x00000000
	.align		4
        /*0014*/ 	.word	0xfffffffd
	.align		4
        /*0018*/ 	.word	0x00000000
	.align		4
        /*001c*/ 	.word	0xfffffffc


//--------------------- .nv.constant4             --------------------------
	.section	.nv.constant4,"a",@progbits
	.align	8
	.align		8
.nv.constant4:
        /*0000*/ 	.dword	_$_str
	.align		8
        /*0008*/ 	.dword	_$_str_$_2


//--------------------- .text.triton_poi_fused__native_batch_norm_legit_no_training_12 --------------------------
	.section	.text.triton_poi_fused__native_batch_norm_legit_no_training_12,"ax",@progbits
	.align	128
        .global         triton_poi_fused__native_batch_norm_legit_no_training_12
        .type           triton_poi_fused__native_batch_norm_legit_no_training_12,@function
        .size           triton_poi_fused__native_batch_norm_legit_no_training_12,(.L_x_1 - triton_poi_fused__native_batch_norm_legit_no_training_12)
        .other          triton_poi_fused__native_batch_norm_legit_no_training_12,@"STO_CUDA_ENTRY STV_DEFAULT"
triton_poi_fused__native_batch_norm_legit_no_training_12:
.text.triton_poi_fused__native_batch_norm_legit_no_training_12:
[----:B------:R-:W0:Y:S01]  /*0000*/  LDC R1, c[0x0][0x28] ;  /* 0x00000a00ff017b82 */ /* 0x000e220000000800 */
[----:B------:R-:W1:Y:S01]  /*0010*/  S2R R0, SR_TID.X ;  /* 0x0000000000007919 */ /* 0x000e620000002100 */
[----:B------:R-:W-:-:S06]  /*0020*/  HFMA2.MMA R4, -RZ, RZ, 0, 0 ;  /* 0x00000000ff047435 */ /* 0x000fcc00000001ff */
[----:B------:R-:W2:Y:S01]  /*0030*/  LDC.64 R30, c[0x0][0x210] ;  /* 0x00008400ff1e7b82 */ /* 0x000ea20000000a00 */
[----:B------:R-:W-:Y:S01]  /*0040*/  CS2R R8, SRZ ;  /* 0x0000000000087805 */ /* 0x000fe2000001ff00 */
[----:B------:R-:W3:Y:S01]  /*0050*/  S2R R3, SR_CTAID.X ;  /* 0x0000000000037919 */ /* 0x000ee20000002500 */
[----:B------:R-:W-:Y:S01]  /*0060*/  CS2R R10, SRZ ;  /* 0x00000000000a7805 */ /* 0x000fe2000001ff00 */
[----:B------:R-:W-:-:S04]  /*0070*/  ULDC.64 UR4, c[0x0][0x208] ;  /* 0x0000820000047ab9 */ /* 0x000fc80000000a00 */
[----:B------:R-:W4:Y:S08]  /*0080*/  LDC.64 R24, c[0x0][0x218] ;  /* 0x00008600ff187b82 */ /* 0x000f300000000a00 */
[----:B------:R-:W5:Y:S01]  /*0090*/  LDC.64 R26, c[0x0][0x220] ;  /* 0x00008800ff1a7b82 */ /* 0x000f620000000a00 */
[----:B-1----:R-:W-:-:S04]  /*00a0*/  SHF.L.U32 R0, R0, 0x2, RZ ;  /* 0x0000000200007819 */ /* 0x002fc800000006ff */
[----:B------:R-:W-:-:S04]  /*00b0*/  LOP3.LUT R0, R0, 0x1fc, RZ, 0xc0, !PT ;  /* 0x000001fc00007812 */ /* 0x000fc800078ec0ff */
[----:B---3--:R-:W-:-:S04]  /*00c0*/  LEA R3, R3, R0, 0xa ;  /* 0x0000000003037211 */ /* 0x008fc800078e50ff */
[----:B------:R-:W-:Y:S01]  /*00d0*/  IADD3 R5, R3, 0x200, RZ ;  /* 0x0000020003057810 */ /* 0x000fe20007ffe0ff */
[----:B--2---:R-:W-:-:S03]  /*00e0*/  IMAD.WIDE R30, R3, 0x4, R30 ;  /* 0x00000004031e7825 */ /* 0x004fc600078e021e */
[C---:B------:R-:W-:Y:S01]  /*00f0*/  ISETP.GE.AND P0, PT, R5.reuse, 0x2d800, PT ;  /* 0x0002d8000500780c */ /* 0x040fe20003f06270 */
[----:B------:R-:W-:-:S05]  /*0100*/  IMAD.HI R0, R5, -0x4bf4bf4b, R4 ;  /* 0xb40b40b505007827 */ /* 0x000fca00078e0204 */
[----:B------:R-:W-:-:S04]  /*0110*/  SHF.R.U32.HI R7, RZ, 0x1f, R0 ;  /* 0x0000001fff077819 */ /* 0x000fc80000011600 */
[----:B------:R-:W-:-:S03]  /*0120*/  LEA.HI.SX32 R7, R0, R7, 0x17 ;  /* 0x0000000700077211 */ /* 0x000fc600078fbaff */
[----:B------:R-:W2:Y:S02]  /*0130*/  @!P0 LDG.E.128 R8, desc[UR4][R30.64+0x800] ;  /* 0x000800041e088981 */ /* 0x000ea4000c1e1d00 */
[----:B------:R-:W-:Y:S01]  /*0140*/  IMAD R0, R7, -0x2d8, R5 ;  /* 0xfffffd2807007824 */ /* 0x000fe200078e0205 */
[----:B------:R-:W-:Y:S02]  /*0150*/  MOV R5, RZ ;  /* 0x000000ff00057202 */ /* 0x000fe40000000f00 */
[----:B------:R-:W-:Y:S01]  /*0160*/  CS2R R6, SRZ ;  /* 0x0000000000067805 */ /* 0x000fe2000001ff00 */
[----:B----4-:R-:W-:-:S05]  /*0170*/  IMAD.WIDE R14, R0, 0x4, R24 ;  /* 0x00000004000e7825 */ /* 0x010fca00078e0218 */
[----:B------:R1:W2:Y:S01]  /*0180*/  @!P0 LDG.E.EL.128 R4, desc[UR4][R14.64] ;  /* 0x000000040e048981 */ /* 0x0002a2000c2e1d00 */
[----:B------:R-:W-:-:S10]  /*0190*/  HFMA2.MMA R2, -RZ, RZ, 0, 0 ;  /* 0x00000000ff027435 */ /* 0x000fd400000001ff */
[----:B------:R-:W-:-:S05]  /*01a0*/  IMAD.HI R2, R3, -0x4bf4bf4b, R2 ;  /* 0xb40b40b503027827 */ /* 0x000fca00078e0202 */
[----:B------:R-:W-:Y:S02]  /*01b0*/  SHF.R.U32.HI R13, RZ, 0x1f, R2 ;  /* 0x0000001fff0d7819 */ /* 0x000fe40000011602 */
[----:B------:R-:W-:Y:S02]  /*01c0*/  ISETP.GE.AND P1, PT, R3, 0x2d800, PT ;  /* 0x0002d8000300780c */ /* 0x000fe40003f26270 */
[----:B------:R-:W-:Y:S02]  /*01d0*/  LEA.HI.SX32 R2, R2, R13, 0x17 ;  /* 0x0000000d02027211 */ /* 0x000fe400078fbaff */
[----:B------:R-:W-:Y:S02]  /*01e0*/  CS2R R16, SRZ ;  /* 0x0000000000107805 */ /* 0x000fe4000001ff00 */
[----:B------:R-:W-:Y:S01]  /*01f0*/  CS2R R18, SRZ ;  /* 0x0000000000127805 */ /* 0x000fe2000001ff00 */
[----:B------:R-:W-:Y:S02]  /*0200*/  IMAD R2, R2, -0x2d8, R3 ;  /* 0xfffffd2802027824 */ /* 0x000fe400078e0203 */
[----:B-----5:R-:W-:Y:S01]  /*0210*/  IMAD.WIDE R28, R0, 0x4, R26 ;  /* 0x00000004001c7825 */ /* 0x020fe200078e021a */
[----:B------:R-:W-:-:S03]  /*0220*/  CS2R R12, SRZ ;  /* 0x00000000000c7805 */ /* 0x000fc6000001ff00 */
[----:B------:R-:W-:Y:S01]  /*0230*/  IMAD.WIDE R32, R2, 0x4, R24 ;  /* 0x0000000402207825 */ /* 0x000fe200078e0218 */
[----:B------:R-:W-:Y:S02]  /*0240*/  CS2R R24, SRZ ;  /* 0x0000000000187805 */ /* 0x000fe4000001ff00 */
[----:B-1----:R-:W-:Y:S02]  /*0250*/  CS2R R14, SRZ ;  /* 0x00000000000e7805 */ /* 0x002fe4000001ff00 */
[----:B------:R-:W-:Y:S02]  /*0260*/  CS2R R20, SRZ ;  /* 0x0000000000147805 */ /* 0x000fe4000001ff00 */
[----:B------:R-:W-:Y:S02]  /*0270*/  CS2R R22, SRZ ;  /* 0x0000000000167805 */ /* 0x000fe4000001ff00 */
[----:B------:R-:W3:Y:S04]  /*0280*/  @!P1 LDG.E.128 R12, desc[UR4][R30.64] ;  /* 0x000000041e0c9981 */ /* 0x000ee8000c1e1d00 */
[----:B------:R-:W3:Y:S01]  /*0290*/  @!P1 LDG.E.EL.128 R20, desc[UR4][R32.64] ;  /* 0x0000000420149981 */ /* 0x000ee2000c2e1d00 */
[----:B--2---:R-:W-:Y:S01]  /*02a0*/  FADD R7, -R7, R11 ;  /* 0x0000000b07077221 */ /* 0x004fe20000000100 */
[----:B------:R-:W-:Y:S01]  /*02b0*/  FADD R6, -R6, R10 ;  /* 0x0000000a06067221 */ /* 0x000fe20000000100 */
[----:B------:R-:W-:-:S05]  /*02c0*/  IMAD.WIDE R10, R2, 0x4, R26 ;  /* 0x00000004020a7825 */ /* 0x000fca00078e021a */
[----:B------:R-:W2:Y:S01]  /*02d0*/  @!P1 LDG.E.EL.128 R16, desc[UR4][R10.64] ;  /* 0x000000040a109981 */ /* 0x000ea2000c2e1d00 */
[----:B------:R-:W-:-:S06]  /*02e0*/  CS2R R26, SRZ ;  /* 0x00000000001a7805 */ /* 0x000fcc000001ff00 */
[----:B------:R-:W4:Y:S01]  /*02f0*/  @!P0 LDG.E.EL.128 R24, desc[UR4][R28.64] ;  /* 0x000000041c188981 */ /* 0x000f22000c2e1d00 */
[----:B------:R-:W-:Y:S01]  /*0300*/  FADD R5, -R5, R9 ;  /* 0x0000000905057221 */ /* 0x000fe20000000100 */
[----:B------:R-:W-:Y:S01]  /*0310*/  FADD R8, -R4, R8 ;  /* 0x0000000804087221 */ /* 0x000fe20000000100 */
[----:B---3--:R-:W-:Y:S01]  /*0320*/  FADD R4, -R23, R15 ;  /* 0x0000000f17047221 */ /* 0x008fe20000000100 */
[----:B------:R-:W-:Y:S01]  /*0330*/  FADD R12, -R20, R12 ;  /* 0x0000000c140c7221 */ /* 0x000fe20000000100 */
[----:B------:R-:W-:Y:S01]  /*0340*/  FADD R21, -R21, R13 ;  /* 0x0000000d15157221 */ /* 0x000fe20000000100 */
[----:B------:R-:W-:Y:S01]  /*0350*/  FADD R22, -R22, R14 ;  /* 0x0000000e16167221 */ /* 0x000fe20000000100 */
[----:B--2---:R-:W-:Y:S01]  /*0360*/  FADD R9, R16, 9.9999997473787516356e-06 ;  /* 0x3727c5ac10097421 */ /* 0x004fe20000000000 */
[----:B------:R-:W-:-:S05]  /*0370*/  FADD R10, R17, 9.9999997473787516356e-06 ;  /* 0x3727c5ac110a7421 */ /* 0x000fca0000000000 */
[----:B------:R-:W1:Y:S01]  /*0380*/  MUFU.SQRT R9, R9 ;  /* 0x0000000900097308 */ /* 0x000e620000002000 */
[----:B------:R-:W-:Y:S01]  /*0390*/  FADD R16, R19, 9.9999997473787516356e-06 ;  /* 0x3727c5ac13107421 */ /* 0x000fe20000000000 */
[----:B------:R-:W-:-:S06]  /*03a0*/  FADD R18, R18, 9.9999997473787516356e-06 ;  /* 0x3727c5ac12127421 */ /* 0x000fcc0000000000 */
[----:B------:R-:W2:Y:S01]  /*03b0*/  MUFU.SQRT R10, R10 ;  /* 0x0000000a000a7308 */ /* 0x000ea20000002000 */
[----:B-1----:R-:W-:-:S07]  /*03c0*/  FSETP.GT.AND P6, PT, R9, 8.50705917302346158658e+37, PT ;  /* 0x7e8000000900780b */ /* 0x002fce0003fc4000 */
[----:B------:R1:W3:Y:S01]  /*03d0*/  MUFU.SQRT R11, R18 ;  /* 0x00000012000b7308 */ /* 0x0002e20000002000 */
[----:B------:R-:W-:-:S07]  /*03e0*/  FSETP.GEU.AND P2, PT, R9, 1.175494350822287508e-38, PT ;  /* 0x008000000900780b */ /* 0x000fce0003f4e000 */
[----:B------:R-:W5:Y:S01]  /*03f0*/  MUFU.SQRT R16, R16 ;  /* 0x0000001000107308 */ /* 0x000f620000002000 */
[----:B-1----:R-:W-:Y:S01]  /*0400*/  MOV R18, 0x3e800000 ;  /* 0x3e80000000127802 */ /* 0x002fe20000000f00 */
[----:B----4-:R-:W-:Y:S01]  /*0410*/  FADD R17, R24, 9.9999997473787516356e-06 ;  /* 0x3727c5ac18117421 */ /* 0x010fe20000000000 */
[----:B--2---:R-:W-:Y:S01]  /*0420*/  FSETP.GT.AND P3, PT, R10, 8.50705917302346158658e+37, PT ;  /* 0x7e8000000a00780b */ /* 0x004fe20003f64000 */
[----:B------:R-:W-:Y:S01]  /*0430*/  FADD R25, R25, 9.9999997473787516356e-06 ;  /* 0x3727c5ac19197421 */ /* 0x000fe20000000000 */
[----:B------:R-:W-:Y:S01]  /*0440*/  FSEL R15, R18, 1, P6 ;  /* 0x3f800000120f7808 */ /* 0x000fe20003000000 */
[----:B------:R-:W-:Y:S01]  /*0450*/  FADD R26, R26, 9.9999997473787516356e-06 ;  /* 0x3727c5ac1a1a7421 */ /* 0x000fe20000000000 */
[----:B------:R-:W-:Y:S01]  /*0460*/  @P6 FMUL R9, R9, 0.25 ;  /* 0x3e80000009096820 */ /* 0x000fe20000400000 */
[----:B------:R-:W1:Y:S01]  /*0470*/  MUFU.SQRT R19, R25 ;  /* 0x0000001900137308 */ /* 0x000e620000002000 */
[----:B---3--:R-:W-:Y:S01]  /*0480*/  FSETP.GT.AND P4, PT, R11, 8.50705917302346158658e+37, PT ;  /* 0x7e8000000b00780b */ /* 0x008fe20003f84000 */
[----:B------:R-:W-:Y:S01]  /*0490*/  @!P2 FMUL R15, R15, 16777216 ;  /* 0x4b8000000f0fa820 */ /* 0x000fe20000400000 */
[----:B------:R-:W-:Y:S01]  /*04a0*/  @!P2 FMUL R9, R9, 16777216 ;  /* 0x4b8000000909a820 */ /* 0x000fe20000400000 */
[----:B-----5:R-:W-:-:S04]  /*04b0*/  FSETP.GT.AND P6, PT, R16, 8.50705917302346158658e+37, PT ;  /* 0x7e8000001000780b */ /* 0x020fc80003fc4000 */
[----:B------:R-:W2:Y:S01]  /*04c0*/  MUFU.SQRT R17, R17 ;  /* 0x0000001100117308 */ /* 0x000ea20000002000 */
[----:B------:R-:W-:Y:S01]  /*04d0*/  FSETP.GEU.AND P2, PT, R11, 1.175494350822287508e-38, PT ;  /* 0x008000000b00780b */ /* 0x000fe20003f4e000 */
[----:B------:R-:W-:Y:S01]  /*04e0*/  FADD R27, R27, 9.9999997473787516356e-06 ;  /* 0x3727c5ac1b1b7421 */ /* 0x000fe20000000000 */
[C---:B------:R-:W-:Y:S01]  /*04f0*/  FSETP.GEU.AND P5, PT, R10.reuse, 1.175494350822287508e-38, PT ;  /* 0x008000000a00780b */ /* 0x040fe20003fae000 */
[----:B------:R-:W-:-:S04]  /*0500*/  @P3 FMUL R10, R10, 0.25 ;  /* 0x3e8000000a0a3820 */ /* 0x000fc80000400000 */
[----:B------:R-:W3:Y:S01]  /*0510*/  MUFU.SQRT R24, R26 ;  /* 0x0000001a00187308 */ /* 0x000ee20000002000 */
[----:B------:R-:W-:Y:S02]  /*0520*/  FSEL R20, R18, 1, P3 ;  /* 0x3f80000012147808 */ /* 0x000fe40001800000 */
[C---:B------:R-:W-:Y:S01]  /*0530*/  FSETP.GEU.AND P3, PT, R16.reuse, 1.175494350822287508e-38, PT ;  /* 0x008000001000780b */ /* 0x040fe20003f6e000 */
[----:B------:R-:W-:Y:S01]  /*0540*/  @P4 FMUL R11, R11, 0.25 ;  /* 0x3e8000000b0b4820 */ /* 0x000fe20000400000 */
[----:B------:R-:W-:Y:S01]  /*0550*/  @P6 FMUL R16, R16, 0.25 ;  /* 0x3e80000010106820 */ /* 0x000fe20000400000 */
[----:B------:R-:W-:Y:S02]  /*0560*/  FSEL R13, R18, 1, P6 ;  /* 0x3f800000120d7808 */ /* 0x000fe40003000000 */
[----:B------:R4:W-:Y:S01]  /*0570*/  MUFU.SQRT R23, R27 ;  /* 0x0000001b00177308 */ /* 0x0009e20000002000 */
[----:B-1----:R-:W-:Y:S01]  /*0580*/  FSETP.GT.AND P6, PT, R19, 8.50705917302346158658e+37, PT ;  /* 0x7e8000001300780b */ /* 0x002fe20003fc4000 */
[----:B------:R-:W-:-:S06]  /*0590*/  @!P2 FMUL R11, R11, 16777216 ;  /* 0x4b8000000b0ba820 */ /* 0x000fcc0000400000 */
[----:B------:R-:W1:Y:S01]  /*05a0*/  MUFU.RCP R26, R9 ;  /* 0x00000009001a7308 */ /* 0x000e620000001000 */
[----:B----4-:R-:W-:Y:S02]  /*05b0*/  FSEL R27, R18, 1, P4 ;  /* 0x3f800000121b7808 */ /* 0x010fe40002000000 */
[----:B--2---:R-:W-:-:S03]  /*05c0*/  FSETP.GT.AND P4, PT, R17, 8.50705917302346158658e+37, PT ;  /* 0x7e8000001100780b */ /* 0x004fc60003f84000 */
[----:B------:R-:W-:Y:S01]  /*05d0*/  @!P2 FMUL R27, R27, 16777216 ;  /* 0x4b8000001b1ba820 */ /* 0x000fe20000400000 */
[----:B---3--:R-:W-:Y:S01]  /*05e0*/  FSETP.GT.AND P2, PT, R24, 8.50705917302346158658e+37, PT ;  /* 0x7e8000001800780b */ /* 0x008fe20003f44000 */
[----:B------:R-:W-:Y:S01]  /*05f0*/  @!P3 FMUL R16, R16, 16777216 ;  /* 0x4b8000001010b820 */ /* 0x000fe20000400000 */
[----:B------:R-:W-:Y:S01]  /*0600*/  @!P5 FMUL R10, R10, 16777216 ;  /* 0x4b8000000a0ad820 */ /* 0x000fe20000400000 */
[----:B------:R-:W-:Y:S01]  /*0610*/  @!P5 FMUL R20, R20, 16777216 ;  /* 0x4b8000001414d820 */ /* 0x000fe20000400000 */
[----:B------:R-:W-:Y:S01]  /*0620*/  FSETP.GEU.AND P5, PT, R17, 1.175494350822287508e-38, PT ;  /* 0x008000001100780b */ /* 0x000fe20003fae000 */
[----:B------:R-:W-:Y:S01]  /*0630*/  @!P3 FMUL R13, R13, 16777216 ;  /* 0x4b8000000d0db820 */ /* 0x000fe20000400000 */
[C---:B------:R-:W-:Y:S01]  /*0640*/  FSETP.GEU.AND P3, PT, R19.reuse, 1.175494350822287508e-38, PT ;  /* 0x008000001300780b */ /* 0x040fe20003f6e000 */
[----:B------:R-:W2:Y:S01]  /*0650*/  MUFU.RCP R14, R11 ;  /* 0x0000000b000e7308 */ /* 0x000ea20000001000 */
[----:B-1----:R-:W-:Y:S01]  /*0660*/  FMUL R15, R26, R15 ;  /* 0x0000000f1a0f7220 */ /* 0x002fe20000400000 */
[----:B------:R-:W-:Y:S01]  /*0670*/  @P6 FMUL R19, R19, 0.25 ;  /* 0x3e80000013136820 */ /* 0x000fe20000400000 */
[----:B------:R-:W-:Y:S01]  /*0680*/  FSEL R26, R18, 1, P6 ;  /* 0x3f800000121a7808 */ /* 0x000fe20003000000 */
[----:B------:R-:W-:Y:S01]  /*0690*/  @P4 FMUL R17, R17, 0.25 ;  /* 0x3e80000011114820 */ /* 0x000fe20000400000 */
[----:B------:R-:W-:-:S03]  /*06a0*/  FSETP.GT.AND P6, PT, R23, 8.50705917302346158658e+37, PT ;  /* 0x7e8000001700780b */ /* 0x000fc60003fc4000 */
[----:B------:R-:W1:Y:S01]  /*06b0*/  MUFU.RCP R16, R16 ;  /* 0x0000001000107308 */ /* 0x000e620000001000 */
[----:B------:R-:W-:Y:S02]  /*06c0*/  FSEL R9, R18, 1, P4 ;  /* 0x3f80000012097808 */ /* 0x000fe40002000000 */
[C---:B------:R-:W-:Y:S01]  /*06d0*/  FSETP.GEU.AND P4, PT, R24.reuse, 1.175494350822287508e-38, PT ;  /* 0x008000001800780b */ /* 0x040fe20003f8e000 */
[----:B------:R-:W-:Y:S01]  /*06e0*/  @P2 FMUL R24, R24, 0.25 ;  /* 0x3e80000018182820 */ /* 0x000fe20000400000 */
[----:B------:R-:W-:Y:S02]  /*06f0*/  FSEL R29, R18, 1, P2 ;  /* 0x3f800000121d7808 */ /* 0x000fe40001000000 */
[----:B------:R-:W-:Y:S01]  /*0700*/  FSETP.GEU.AND P2, PT, R23, 1.175494350822287508e-38, PT ;  /* 0x008000001700780b */ /* 0x000fe20003f4e000 */
[----:B------:R-:W-:Y:S01]  /*0710*/  @!P5 FMUL R17, R17, 16777216 ;  /* 0x4b8000001111d820 */ /* 0x000fe20000400000 */
[----:B------:R-:W3:Y:S01]  /*0720*/  MUFU.RCP R25, R10 ;  /* 0x0000000a00197308 */ /* 0x000ee20000001000 */
[----:B------:R-:W-:Y:S01]  /*0730*/  @P6 FMUL R23, R23, 0.25 ;  /* 0x3e80000017176820 */ /* 0x000fe20000400000 */
[----:B--2---:R-:W-:Y:S01]  /*0740*/  FMUL R27, R14, R27 ;  /* 0x0000001b0e1b7220 */ /* 0x004fe20000400000 */
[----:B-1----:R-:W-:-:S05]  /*0750*/  FMUL R11, R16, R13 ;  /* 0x0000000d100b7220 */ /* 0x002fca0000400000 */
[----:B------:R1:W2:Y:S01]  /*0760*/  MUFU.RCP R10, R17 ;  /* 0x00000011000a7308 */ /* 0x0002a20000001000 */
[----:B------:R-:W-:Y:S02]  /*0770*/  @!P4 FMUL R24, R24, 16777216 ;  /* 0x4b8000001818c820 */ /* 0x000fe40000400000 */
[----:B------:R-:W-:Y:S01]  /*0780*/  @!P2 FMUL R23, R23, 16777216 ;  /* 0x4b8000001717a820 */ /* 0x000fe20000400000 */
[----:B-1----:R-:W-:Y:S02]  /*0790*/  FMUL R17, R12, R15 ;  /* 0x0000000f0c117220 */ /* 0x002fe40000400000 */
[----:B------:R-:W1:Y:S02]  /*07a0*/  LDC.64 R14, c[0x0][0x228] ;  /* 0x00008a00ff0e7b82 */ /* 0x000e640000000a00 */
[----:B------:R-:W4:Y:S06]  /*07b0*/  MUFU.RCP R24, R24 ;  /* 0x0000001800187308 */ /* 0x000f2c0000001000 */
[----:B------:R-:W5:Y:S02]  /*07c0*/  LDC.64 R12, c[0x0][0x230] ;  /* 0x00008c00ff0c7b82 */ /* 0x000f640000000a00 */
[----:B------:R-:W4:Y:S01]  /*07d0*/  MUFU.RCP R23, R23 ;  /* 0x0000001700177308 */ /* 0x000f220000001000 */
[----:B------:R-:W-:Y:S01]  /*07e0*/  FSEL R18, R18, 1, P6 ;  /* 0x3f80000012127808 */ /* 0x000fe20003000000 */
[----:B------:R-:W-:Y:S01]  /*07f0*/  @!P5 FMUL R9, R9, 16777216 ;  /* 0x4b8000000909d820 */ /* 0x000fe20000400000 */
[----:B------:R-:W-:Y:S01]  /*0800*/  @!P4 FMUL R29, R29, 16777216 ;  /* 0x4b8000001d1dc820 */ /* 0x000fe20000400000 */
[----:B---3--:R-:W-:-:S02]  /*0810*/  FMUL R20, R25, R20 ;  /* 0x0000001419147220 */ /* 0x008fc40000400000 */
[----:B------:R-:W-:Y:S01]  /*0820*/  @!P2 FMUL R18, R18, 16777216 ;  /* 0x4b8000001212a820 */ /* 0x000fe20000400000 */
[----:B--2---:R-:W-:Y:S01]  /*0830*/  FMUL R25, R10, R9 ;  /* 0x000000090a197220 */ /* 0x004fe20000400000 */
[----:B----4-:R-:W-:Y:S01]  /*0840*/  FMUL R29, R24, R29 ;  /* 0x0000001d181d7220 */ /* 0x010fe20000400000 */
[----:B------:R-:W-:Y:S01]  /*0850*/  FMUL R27, R22, R27 ;  /* 0x0000001b161b7220 */ /* 0x000fe20000400000 */
[----:B------:R-:W-:Y:S01]  /*0860*/  FMUL R4, R4, R11 ;  /* 0x0000000b04047220 */ /* 0x000fe20000400000 */
[----:B------:R-:W-:Y:S01]  /*0870*/  FMUL R25, R8, R25 ;  /* 0x0000001908197220 */ /* 0x000fe20000400000 */
[----:B------:R-:W-:Y:S02]  /*0880*/  CS2R R8, SRZ ;  /* 0x0000000000087805 */ /* 0x000fe4000001ff00 */
[----:B------:R-:W-:Y:S01]  /*0890*/  CS2R R10, SRZ ;  /* 0x00000000000a7805 */ /* 0x000fe2000001ff00 */
[----:B0-----:R-:W-:Y:S01]  /*08a0*/  FMUL R24, R23, R18 ;  /* 0x0000001217187220 */ /* 0x001fe20000400000 */
[----:B-1----:R-:W-:-:S04]  /*08b0*/  IMAD.WIDE R34, R2, 0x4, R14 ;  /* 0x0000000402227825 */ /* 0x002fc800078e020e */
[----:B------:R-:W-:Y:S01]  /*08c0*/  IMAD.WIDE R22, R0, 0x4, R14 ;  /* 0x0000000400167825 */ /* 0x000fe200078e020e */
[----:B------:R-:W-:Y:S01]  /*08d0*/  CS2R R14, SRZ ;  /* 0x00000000000e7805 */ /* 0x000fe2000001ff00 */
[----:B------:R-:W2:Y:S02]  /*08e0*/  @!P1 LDG.E.EL.128 R8, desc[UR4][R34.64] ;  /* 0x0000000422089981 */ /* 0x000ea4000c2e1d00 */
[----:B-----5:R-:W-:-:S04]  /*08f0*/  IMAD.WIDE R32, R2, 0x4, R12 ;  /* 0x0000000402207825 */ /* 0x020fc800078e020c */
[----:B------:R-:W-:Y:S01]  /*0900*/  IMAD.WIDE R30, R0, 0x4, R12 ;  /* 0x00000004001e7825 */ /* 0x000fe200078e020c */
[----:B------:R-:W-:-:S06]  /*0910*/  CS2R R12, SRZ ;  /* 0x00000000000c7805 */ /* 0x000fcc000001ff00 */
[----:B------:R-:W2:Y:S01]  /*0920*/  @!P1 LDG.E.EL.128 R12, desc[UR4][R32.64] ;  /* 0x00000004200c9981 */ /* 0x000ea2000c2e1d00 */
[----:B------:R-:W-:-:S06]  /*0930*/  @!P3 FMUL R19, R19, 16777216 ;  /* 0x4b8000001313b820 */ /* 0x000fcc0000400000 */
[----:B------:R-:W0:Y:S01]  /*0940*/  MUFU.RCP R19, R19 ;  /* 0x0000001300137308 */ /* 0x000e220000001000 */
[----:B------:R-:W-:Y:S01]  /*0950*/  @!P3 FMUL R26, R26, 16777216 ;  /* 0x4b8000001a1ab820 */ /* 0x000fe20000400000 */
[----:B------:R-:W-:-:S03]  /*0960*/  FMUL R20, R21, R20 ;  /* 0x0000001415147220 */ /* 0x000fc60000400000 */
[----:B0-----:R-:W-:Y:S01]  /*0970*/  FMUL R26, R19, R26 ;  /* 0x0000001a131a7220 */ /* 0x001fe20000400000 */
[----:B------:R-:W-:Y:S01]  /*0980*/  CS2R R18, SRZ ;  /* 0x0000000000127805 */ /* 0x000fe2000001ff00 */
[----:B--2---:R-:W-:Y:S01]  /*0990*/  FFMA R8, R17, R8, R12 ;  /* 0x0000000811087223 */ /* 0x004fe2000000000c */
[----:B------:R-:W-:Y:S01]  /*09a0*/  CS2R R16, SRZ ;  /* 0x0000000000107805 */ /* 0x000fe2000001ff00 */
[----:B------:R-:W-:Y:S01]  /*09b0*/  FFMA R9, R20, R9, R13 ;  /* 0x0000000914097223 */ /* 0x000fe2000000000d */
[----:B------:R-:W-:Y:S01]  /*09c0*/  CS2R R20, SRZ ;  /* 0x0000000000147805 */ /* 0x000fe2000001ff00 */
[----:B------:R-:W0:Y:S03]  /*09d0*/  LDC.64 R12, c[0x0][0x238] ;  /* 0x00008e00ff0c7b82 */ /* 0x000e260000000a00 */
[----:B------:R1:W2:Y:S02]  /*09e0*/  @!P0 LDG.E.EL.128 R16, desc[UR4][R22.64] ;  /* 0x0000000416108981 */ /* 0x0002a4000c2e1d00 */
[----:B-1----:R-:W-:-:S06]  /*09f0*/  CS2R R22, SRZ ;  /* 0x0000000000167805 */ /* 0x002fcc000001ff00 */
[----:B------:R-:W2:Y:S01]  /*0a00*/  @!P0 LDG.E.EL.128 R20, desc[UR4][R30.64] ;  /* 0x000000041e148981 */ /* 0x000ea2000c2e1d00 */
[----:B------:R-:W-:Y:S01]  /*0a10*/  FFMA R10, R27, R10, R14 ;  /* 0x0000000a1b0a7223 */ /* 0x000fe2000000000e */
[----:B------:R-:W-:Y:S01]  /*0a20*/  FFMA R11, R4, R11, R15 ;  /* 0x0000000b040b7223 */ /* 0x000fe2000000000f */
[----:B0-----:R-:W-:-:S04]  /*0a30*/  IMAD.WIDE R12, R3, 0x4, R12 ;  /* 0x00000004030c7825 */ /* 0x001fc800078e020c */
[----:B------:R-:W-:Y:S01]  /*0a40*/  FMUL R26, R5, R26 ;  /* 0x0000001a051a7220 */ /* 0x000fe20000400000 */
[----:B------:R-:W-:Y:S01]  /*0a50*/  FMUL R29, R6, R29 ;  /* 0x0000001d061d7220 */ /* 0x000fe20000400000 */
[----:B------:R-:W-:Y:S01]  /*0a60*/  FMUL R24, R7, R24 ;  /* 0x0000001807187220 */ /* 0x000fe20000400000 */
[----:B------:R0:W-:Y:S01]  /*0a70*/  @!P1 STG.E.128 desc[UR4][R12.64], R8 ;  /* 0x000000080c009986 */ /* 0x0001e2000c101d04 */
[----:B--2---:R-:W-:Y:S01]  /*0a80*/  FFMA R16, R25, R16, R20 ;  /* 0x0000001019107223 */ /* 0x004fe20000000014 */
[----:B------:R-:W-:Y:S01]  /*0a90*/  FFMA R17, R26, R17, R21 ;  /* 0x000000111a117223 */ /* 0x000fe20000000015 */
[----:B------:R-:W-:Y:S01]  /*0aa0*/  FFMA R18, R29, R18, R22 ;  /* 0x000000121d127223 */ /* 0x000fe20000000016 */
[----:B------:R-:W-:Y:S01]  /*0ab0*/  FFMA R19, R24, R19, R23 ;  /* 0x0000001318137223 */ /* 0x000fe20000000017 */
[----:B0-----:R-:W-:Y:S06]  /*0ac0*/  @P0 EXIT ;  /* 0x000000000000094d */ /* 0x001fec0003800000 */
[----:B------:R-:W-:Y:S01]  /*0ad0*/  STG.E.128 desc[UR4][R12.64+0x800], R16 ;  /* 0x000800100c007986 */ /* 0x000fe2000c101d04 */
[----:B------:R-:W-:Y:S05]  /*0ae0*/  EXIT ;  /* 0x000000000000794d */ /* 0x000fea0003800000 */
.L_x_0:
[----:B------:R-:W-:-:S00]  /*0af0*/  BRA `(.L_x_0) ;  /* 0xfffffffc00fc7947 */ /* 0x000fc0000383ffff */
[----:B------:R-:W-:-:S00]  /*0b00*/  NOP ;  /* 0x0000000000007918 */ /* 0x000fc00000000000 */
[----:B------:R-:W-:-:S00]  /*0b10*/  NOP ;  /* 0x0000000000007918 */ /* 0x000fc00000000000 */
[----:B------:R-:W-:-:S00]  /*0b20*/  NOP ;  /* 0x0000000000007918 */ /* 0x000fc00000000000 */
[----:B------:R-:W-:-:S00]  /*0b30*/  NOP ;  /* 0x0000000000007918 */ /* 0x000fc00000000000 */
[----:B------:R-:W-:-:S00]  /*0b40*/  NOP ;  /* 0x0000000000007918 */ /* 0x000fc00000000000 */
[----:B------:R-:W-:-:S00]  /*0b50*/  NOP ;  /* 0x0000000000007918 */ /* 0x000fc00000000000 */
[----:B------:R-:W-:-:S00]  /*0b60*/  NOP ;  /* 0x0000000000007918 */ /* 0x000fc00000000000 */
[----:B------:R-:W-:-:S00]  /*0b70*/  NOP ;  /* 0x0000000000007918 */ /* 0x000fc00000000000 */
.L_x_1:


//--------------------- .nv.global.init           --------------------------
	.section	.nv.global.init,"aw",@progbits
.nv.global.init:
	.type		_$_str,@object
	.size		_$_str,(_$_str_$_2 - _$_str)
_$_str:
        /*0000*/ 	.byte	0x5f, 0x5f, 0x43, 0x55, 0x44, 0x41, 0x5f, 0x46, 0x54, 0x5a, 0x00
	.type		_$_str_$_2,@object
	.size		_$_str_$_2,(.L_1 - _$_str_$_2)
_$_str_$_2:
        /*000b*/ 	.byte	0x5f, 0x5f, 0x43, 0x55, 0x44, 0x41, 0x5f, 0x50, 0x52, 0x45, 0x43, 0x5f, 0x53, 0x51, 0x52, 0x54
        /*001b*/ 	.byte	0x00
.L_1:


//--------------------- .nv.constant0.triton_poi_fused__native_batch_norm_legit_no_training_12 --------------------------
	.section	.nv.constant0.triton_poi_fused__native_batch_norm_legit_no_training_12,"a",@progbits
	.sectionflags	@""
	.align	4
.nv.constant0.triton_poi_fused__native_batch_norm_legit_no_training_12:
	.zero		580
